//
// Generated by NVIDIA NVVM Compiler
//
// Compiler Build ID: CL-36424714
// Cuda compilation tools, release 13.0, V13.0.88
// Based on NVVM 20.0.0
//

.version 9.0
.target sm_100
.address_size 64

	// .globl	_Z22histogram_range_kernelPKhPjjii
.extern .shared .align 16 .b8 sHist[];

.visible .entry _Z22histogram_range_kernelPKhPjjii(
	.param .u64 .ptr .align 1 _Z22histogram_range_kernelPKhPjjii_param_0,
	.param .u64 .ptr .align 1 _Z22histogram_range_kernelPKhPjjii_param_1,
	.param .u32 _Z22histogram_range_kernelPKhPjjii_param_2,
	.param .u32 _Z22histogram_range_kernelPKhPjjii_param_3,
	.param .u32 _Z22histogram_range_kernelPKhPjjii_param_4
)
{
	.reg .pred 	%p<106>;
	.reg .b16 	%rs<49>;
	.reg .b32 	%r<293>;
	.reg .b64 	%rd<46>;

	ld.param.u64 	%rd9, [_Z22histogram_range_kernelPKhPjjii_param_0];
	ld.param.u64 	%rd10, [_Z22histogram_range_kernelPKhPjjii_param_1];
	ld.param.u32 	%r67, [_Z22histogram_range_kernelPKhPjjii_param_2];
	ld.param.u32 	%r68, [_Z22histogram_range_kernelPKhPjjii_param_3];
	ld.param.u32 	%r69, [_Z22histogram_range_kernelPKhPjjii_param_4];
	cvta.to.global.u64 	%rd1, %rd9;
	cvta.to.global.u64 	%rd2, %rd10;
	sub.s32 	%r1, %r69, %r68;
	mov.u32 	%r2, %tid.x;
	and.b32  	%r3, %r2, 31;
	shl.b32 	%r70, %r1, 5;
	add.s32 	%r4, %r70, 32;
	setp.ge.s32 	%p1, %r2, %r4;
	@%p1 bra 	$L__BB0_3;
	mov.u32 	%r5, %ntid.x;
	mov.u32 	%r286, %r2;
$L__BB0_2:
	shl.b32 	%r71, %r286, 2;
	mov.u32 	%r72, sHist;
	add.s32 	%r73, %r72, %r71;
	mov.b32 	%r74, 0;
	st.shared.u32 	[%r73], %r74;
	add.s32 	%r286, %r286, %r5;
	setp.lt.s32 	%p2, %r286, %r4;
	@%p2 bra 	$L__BB0_2;
$L__BB0_3:
	bar.sync 	0;
	mov.u32 	%r75, %ctaid.x;
	mov.u32 	%r8, %ntid.x;
	mad.lo.s32 	%r287, %r75, %r8, %r2;
	setp.ge.u32 	%p3, %r287, %r67;
	@%p3 bra 	$L__BB0_54;
	and.b32  	%r10, %r68, 255;
	and.b32  	%r11, %r69, 255;
	mov.u32 	%r76, %nctaid.x;
	mul.lo.s32 	%r77, %r8, %r76;
	shl.b32 	%r12, %r77, 4;
$L__BB0_5:
	setp.ge.u32 	%p4, %r287, %r67;
	@%p4 bra 	$L__BB0_53;
	cvt.u64.u32 	%rd11, %r287;
	add.s64 	%rd12, %rd1, %rd11;
	ld.global.nc.u8 	%rs1, [%rd12];
	cvt.u16.u8 	%rs2, %rs1;
	cvt.u32.u16 	%r78, %rs2;
	and.b32  	%r14, %r78, 255;
	setp.gt.u32 	%p5, %r10, %r14;
	setp.lt.u32 	%p6, %r11, %r14;
	or.pred  	%p7, %p5, %p6;
	@%p7 bra 	$L__BB0_8;
	sub.s32 	%r80, %r14, %r68;
	shl.b32 	%r81, %r80, 7;
	shl.b32 	%r82, %r3, 2;
	or.b32  	%r83, %r81, %r82;
	mov.u32 	%r84, sHist;
	add.s32 	%r85, %r84, %r83;
	atom.shared.add.u32 	%r86, [%r85], 1;
$L__BB0_8:
	add.s32 	%r15, %r8, %r287;
	setp.ge.u32 	%p8, %r15, %r67;
	@%p8 bra 	$L__BB0_53;
	cvt.u64.u32 	%rd13, %r15;
	add.s64 	%rd14, %rd1, %rd13;
	ld.global.nc.u8 	%rs4, [%rd14];
	cvt.u16.u8 	%rs5, %rs4;
	cvt.u32.u16 	%r87, %rs5;
	and.b32  	%r16, %r87, 255;
	setp.gt.u32 	%p9, %r10, %r16;
	setp.lt.u32 	%p10, %r11, %r16;
	or.pred  	%p11, %p9, %p10;
	@%p11 bra 	$L__BB0_11;
	sub.s32 	%r89, %r16, %r68;
	shl.b32 	%r90, %r89, 7;
	shl.b32 	%r91, %r3, 2;
	or.b32  	%r92, %r90, %r91;
	mov.u32 	%r93, sHist;
	add.s32 	%r94, %r93, %r92;
	atom.shared.add.u32 	%r95, [%r94], 1;
$L__BB0_11:
	add.s32 	%r17, %r15, %r8;
	setp.ge.u32 	%p12, %r17, %r67;
	@%p12 bra 	$L__BB0_53;
	cvt.u64.u32 	%rd15, %r17;
	add.s64 	%rd16, %rd1, %rd15;
	ld.global.nc.u8 	%rs7, [%rd16];
	cvt.u16.u8 	%rs8, %rs7;
	cvt.u32.u16 	%r96, %rs8;
	and.b32  	%r18, %r96, 255;
	setp.gt.u32 	%p13, %r10, %r18;
	setp.lt.u32 	%p14, %r11, %r18;
	or.pred  	%p15, %p13, %p14;
	@%p15 bra 	$L__BB0_14;
	sub.s32 	%r98, %r18, %r68;
	shl.b32 	%r99, %r98, 7;
	shl.b32 	%r100, %r3, 2;
	or.b32  	%r101, %r99, %r100;
	mov.u32 	%r102, sHist;
	add.s32 	%r103, %r102, %r101;
	atom.shared.add.u32 	%r104, [%r103], 1;
$L__BB0_14:
	add.s32 	%r19, %r17, %r8;
	setp.ge.u32 	%p16, %r19, %r67;
	@%p16 bra 	$L__BB0_53;
	cvt.u64.u32 	%rd17, %r19;
	add.s64 	%rd18, %rd1, %rd17;
	ld.global.nc.u8 	%rs10, [%rd18];
	cvt.u16.u8 	%rs11, %rs10;
	cvt.u32.u16 	%r105, %rs11;
	and.b32  	%r20, %r105, 255;
	setp.gt.u32 	%p17, %r10, %r20;
	setp.lt.u32 	%p18, %r11, %r20;
	or.pred  	%p19, %p17, %p18;
	@%p19 bra 	$L__BB0_17;
	sub.s32 	%r107, %r20, %r68;
	shl.b32 	%r108, %r107, 7;
	shl.b32 	%r109, %r3, 2;
	or.b32  	%r110, %r108, %r109;
	mov.u32 	%r111, sHist;
	add.s32 	%r112, %r111, %r110;
	atom.shared.add.u32 	%r113, [%r112], 1;
$L__BB0_17:
	add.s32 	%r21, %r19, %r8;
	setp.ge.u32 	%p20, %r21, %r67;
	@%p20 bra 	$L__BB0_53;
	cvt.u64.u32 	%rd19, %r21;
	add.s64 	%rd20, %rd1, %rd19;
	ld.global.nc.u8 	%rs13, [%rd20];
	cvt.u16.u8 	%rs14, %rs13;
	cvt.u32.u16 	%r114, %rs14;
	and.b32  	%r22, %r114, 255;
	setp.gt.u32 	%p21, %r10, %r22;
	setp.lt.u32 	%p22, %r11, %r22;
	or.pred  	%p23, %p21, %p22;
	@%p23 bra 	$L__BB0_20;
	sub.s32 	%r116, %r22, %r68;
	shl.b32 	%r117, %r116, 7;
	shl.b32 	%r118, %r3, 2;
	or.b32  	%r119, %r117, %r118;
	mov.u32 	%r120, sHist;
	add.s32 	%r121, %r120, %r119;
	atom.shared.add.u32 	%r122, [%r121], 1;
$L__BB0_20:
	add.s32 	%r23, %r21, %r8;
	setp.ge.u32 	%p24, %r23, %r67;
	@%p24 bra 	$L__BB0_53;
	cvt.u64.u32 	%rd21, %r23;
	add.s64 	%rd22, %rd1, %rd21;
	ld.global.nc.u8 	%rs16, [%rd22];
	cvt.u16.u8 	%rs17, %rs16;
	cvt.u32.u16 	%r123, %rs17;
	and.b32  	%r24, %r123, 255;
	setp.gt.u32 	%p25, %r10, %r24;
	setp.lt.u32 	%p26, %r11, %r24;
	or.pred  	%p27, %p25, %p26;
	@%p27 bra 	$L__BB0_23;
	sub.s32 	%r125, %r24, %r68;
	shl.b32 	%r126, %r125, 7;
	shl.b32 	%r127, %r3, 2;
	or.b32  	%r128, %r126, %r127;
	mov.u32 	%r129, sHist;
	add.s32 	%r130, %r129, %r128;
	atom.shared.add.u32 	%r131, [%r130], 1;
$L__BB0_23:
	add.s32 	%r25, %r23, %r8;
	setp.ge.u32 	%p28, %r25, %r67;
	@%p28 bra 	$L__BB0_53;
	cvt.u64.u32 	%rd23, %r25;
	add.s64 	%rd24, %rd1, %rd23;
	ld.global.nc.u8 	%rs19, [%rd24];
	cvt.u16.u8 	%rs20, %rs19;
	cvt.u32.u16 	%r132, %rs20;
	and.b32  	%r26, %r132, 255;
	setp.gt.u32 	%p29, %r10, %r26;
	setp.lt.u32 	%p30, %r11, %r26;
	or.pred  	%p31, %p29, %p30;
	@%p31 bra 	$L__BB0_26;
	sub.s32 	%r134, %r26, %r68;
	shl.b32 	%r135, %r134, 7;
	shl.b32 	%r136, %r3, 2;
	or.b32  	%r137, %r135, %r136;
	mov.u32 	%r138, sHist;
	add.s32 	%r139, %r138, %r137;
	atom.shared.add.u32 	%r140, [%r139], 1;
$L__BB0_26:
	add.s32 	%r27, %r25, %r8;
	setp.ge.u32 	%p32, %r27, %r67;
	@%p32 bra 	$L__BB0_53;
	cvt.u64.u32 	%rd25, %r27;
	add.s64 	%rd26, %rd1, %rd25;
	ld.global.nc.u8 	%rs22, [%rd26];
	cvt.u16.u8 	%rs23, %rs22;
	cvt.u32.u16 	%r141, %rs23;
	and.b32  	%r28, %r141, 255;
	setp.gt.u32 	%p33, %r10, %r28;
	setp.lt.u32 	%p34, %r11, %r28;
	or.pred  	%p35, %p33, %p34;
	@%p35 bra 	$L__BB0_29;
	sub.s32 	%r143, %r28, %r68;
	shl.b32 	%r144, %r143, 7;
	shl.b32 	%r145, %r3, 2;
	or.b32  	%r146, %r144, %r145;
	mov.u32 	%r147, sHist;
	add.s32 	%r148, %r147, %r146;
	atom.shared.add.u32 	%r149, [%r148], 1;
$L__BB0_29:
	add.s32 	%r29, %r27, %r8;
	setp.ge.u32 	%p36, %r29, %r67;
	@%p36 bra 	$L__BB0_53;
	cvt.u64.u32 	%rd27, %r29;
	add.s64 	%rd28, %rd1, %rd27;
	ld.global.nc.u8 	%rs25, [%rd28];
	cvt.u16.u8 	%rs26, %rs25;
	cvt.u32.u16 	%r150, %rs26;
	and.b32  	%r30, %r150, 255;
	setp.gt.u32 	%p37, %r10, %r30;
	setp.lt.u32 	%p38, %r11, %r30;
	or.pred  	%p39, %p37, %p38;
	@%p39 bra 	$L__BB0_32;
	sub.s32 	%r152, %r30, %r68;
	shl.b32 	%r153, %r152, 7;
	shl.b32 	%r154, %r3, 2;
	or.b32  	%r155, %r153, %r154;
	mov.u32 	%r156, sHist;
	add.s32 	%r157, %r156, %r155;
	atom.shared.add.u32 	%r158, [%r157], 1;
$L__BB0_32:
	add.s32 	%r31, %r29, %r8;
	setp.ge.u32 	%p40, %r31, %r67;
	@%p40 bra 	$L__BB0_53;
	cvt.u64.u32 	%rd29, %r31;
	add.s64 	%rd30, %rd1, %rd29;
	ld.global.nc.u8 	%rs28, [%rd30];
	cvt.u16.u8 	%rs29, %rs28;
	cvt.u32.u16 	%r159, %rs29;
	and.b32  	%r32, %r159, 255;
	setp.gt.u32 	%p41, %r10, %r32;
	setp.lt.u32 	%p42, %r11, %r32;
	or.pred  	%p43, %p41, %p42;
	@%p43 bra 	$L__BB0_35;
	sub.s32 	%r161, %r32, %r68;
	shl.b32 	%r162, %r161, 7;
	shl.b32 	%r163, %r3, 2;
	or.b32  	%r164, %r162, %r163;
	mov.u32 	%r165, sHist;
	add.s32 	%r166, %r165, %r164;
	atom.shared.add.u32 	%r167, [%r166], 1;
$L__BB0_35:
	add.s32 	%r33, %r31, %r8;
	setp.ge.u32 	%p44, %r33, %r67;
	@%p44 bra 	$L__BB0_53;
	cvt.u64.u32 	%rd31, %r33;
	add.s64 	%rd32, %rd1, %rd31;
	ld.global.nc.u8 	%rs31, [%rd32];
	cvt.u16.u8 	%rs32, %rs31;
	cvt.u32.u16 	%r168, %rs32;
	and.b32  	%r34, %r168, 255;
	setp.gt.u32 	%p45, %r10, %r34;
	setp.lt.u32 	%p46, %r11, %r34;
	or.pred  	%p47, %p45, %p46;
	@%p47 bra 	$L__BB0_38;
	sub.s32 	%r170, %r34, %r68;
	shl.b32 	%r171, %r170, 7;
	shl.b32 	%r172, %r3, 2;
	or.b32  	%r173, %r171, %r172;
	mov.u32 	%r174, sHist;
	add.s32 	%r175, %r174, %r173;
	atom.shared.add.u32 	%r176, [%r175], 1;
$L__BB0_38:
	add.s32 	%r35, %r33, %r8;
	setp.ge.u32 	%p48, %r35, %r67;
	@%p48 bra 	$L__BB0_53;
	cvt.u64.u32 	%rd33, %r35;
	add.s64 	%rd34, %rd1, %rd33;
	ld.global.nc.u8 	%rs34, [%rd34];
	cvt.u16.u8 	%rs35, %rs34;
	cvt.u32.u16 	%r177, %rs35;
	and.b32  	%r36, %r177, 255;
	setp.gt.u32 	%p49, %r10, %r36;
	setp.lt.u32 	%p50, %r11, %r36;
	or.pred  	%p51, %p49, %p50;
	@%p51 bra 	$L__BB0_41;
	sub.s32 	%r179, %r36, %r68;
	shl.b32 	%r180, %r179, 7;
	shl.b32 	%r181, %r3, 2;
	or.b32  	%r182, %r180, %r181;
	mov.u32 	%r183, sHist;
	add.s32 	%r184, %r183, %r182;
	atom.shared.add.u32 	%r185, [%r184], 1;
$L__BB0_41:
	add.s32 	%r37, %r35, %r8;
	setp.ge.u32 	%p52, %r37, %r67;
	@%p52 bra 	$L__BB0_53;
	cvt.u64.u32 	%rd35, %r37;
	add.s64 	%rd36, %rd1, %rd35;
	ld.global.nc.u8 	%rs37, [%rd36];
	cvt.u16.u8 	%rs38, %rs37;
	cvt.u32.u16 	%r186, %rs38;
	and.b32  	%r38, %r186, 255;
	setp.gt.u32 	%p53, %r10, %r38;
	setp.lt.u32 	%p54, %r11, %r38;
	or.pred  	%p55, %p53, %p54;
	@%p55 bra 	$L__BB0_44;
	sub.s32 	%r188, %r38, %r68;
	shl.b32 	%r189, %r188, 7;
	shl.b32 	%r190, %r3, 2;
	or.b32  	%r191, %r189, %r190;
	mov.u32 	%r192, sHist;
	add.s32 	%r193, %r192, %r191;
	atom.shared.add.u32 	%r194, [%r193], 1;
$L__BB0_44:
	add.s32 	%r39, %r37, %r8;
	setp.ge.u32 	%p56, %r39, %r67;
	@%p56 bra 	$L__BB0_53;
	cvt.u64.u32 	%rd37, %r39;
	add.s64 	%rd38, %rd1, %rd37;
	ld.global.nc.u8 	%rs40, [%rd38];
	cvt.u16.u8 	%rs41, %rs40;
	cvt.u32.u16 	%r195, %rs41;
	and.b32  	%r40, %r195, 255;
	setp.gt.u32 	%p57, %r10, %r40;
	setp.lt.u32 	%p58, %r11, %r40;
	or.pred  	%p59, %p57, %p58;
	@%p59 bra 	$L__BB0_47;
	sub.s32 	%r197, %r40, %r68;
	shl.b32 	%r198, %r197, 7;
	shl.b32 	%r199, %r3, 2;
	or.b32  	%r200, %r198, %r199;
	mov.u32 	%r201, sHist;
	add.s32 	%r202, %r201, %r200;
	atom.shared.add.u32 	%r203, [%r202], 1;
$L__BB0_47:
	add.s32 	%r41, %r39, %r8;
	setp.ge.u32 	%p60, %r41, %r67;
	@%p60 bra 	$L__BB0_53;
	cvt.u64.u32 	%rd39, %r41;
	add.s64 	%rd40, %rd1, %rd39;
	ld.global.nc.u8 	%rs43, [%rd40];
	cvt.u16.u8 	%rs44, %rs43;
	cvt.u32.u16 	%r204, %rs44;
	and.b32  	%r42, %r204, 255;
	setp.gt.u32 	%p61, %r10, %r42;
	setp.lt.u32 	%p62, %r11, %r42;
	or.pred  	%p63, %p61, %p62;
	@%p63 bra 	$L__BB0_50;
	sub.s32 	%r206, %r42, %r68;
	shl.b32 	%r207, %r206, 7;
	shl.b32 	%r208, %r3, 2;
	or.b32  	%r209, %r207, %r208;
	mov.u32 	%r210, sHist;
	add.s32 	%r211, %r210, %r209;
	atom.shared.add.u32 	%r212, [%r211], 1;
$L__BB0_50:
	add.s32 	%r43, %r41, %r8;
	setp.ge.u32 	%p64, %r43, %r67;
	@%p64 bra 	$L__BB0_53;
	cvt.u64.u32 	%rd41, %r43;
	add.s64 	%rd42, %rd1, %rd41;
	ld.global.nc.u8 	%rs46, [%rd42];
	cvt.u16.u8 	%rs47, %rs46;
	cvt.u32.u16 	%r213, %rs47;
	and.b32  	%r44, %r213, 255;
	setp.gt.u32 	%p65, %r10, %r44;
	setp.lt.u32 	%p66, %r11, %r44;
	or.pred  	%p67, %p65, %p66;
	@%p67 bra 	$L__BB0_53;
	sub.s32 	%r215, %r44, %r68;
	shl.b32 	%r216, %r215, 7;
	shl.b32 	%r217, %r3, 2;
	or.b32  	%r218, %r216, %r217;
	mov.u32 	%r219, sHist;
	add.s32 	%r220, %r219, %r218;
	atom.shared.add.u32 	%r221, [%r220], 1;
$L__BB0_53:
	add.s32 	%r287, %r287, %r12;
	setp.lt.u32 	%p68, %r287, %r67;
	@%p68 bra 	$L__BB0_5;
$L__BB0_54:
	bar.sync 	0;
	setp.gt.u32 	%p69, %r2, 31;
	setp.lt.s32 	%p70, %r1, 0;
	or.pred  	%p71, %p69, %p70;
	@%p71 bra 	$L__BB0_71;
	add.s32 	%r46, %r1, 1;
	and.b32  	%r47, %r46, 3;
	setp.lt.u32 	%p72, %r1, 3;
	mov.b32 	%r290, 0;
	@%p72 bra 	$L__BB0_66;
	and.b32  	%r290, %r46, -4;
	neg.s32 	%r289, %r290;
	shl.b32 	%r224, %r3, 2;
	mov.u32 	%r225, sHist;
	add.s32 	%r226, %r224, %r225;
	add.s32 	%r288, %r226, 256;
	add.s64 	%rd44, %rd2, 8;
$L__BB0_57:
	setp.ne.s32 	%p73, %r3, 0;
	ld.shared.u32 	%r227, [%r288+-256];
	shfl.sync.down.b32	%r228|%p74, %r227, 16, 31, -1;
	add.s32 	%r229, %r228, %r227;
	shfl.sync.down.b32	%r230|%p75, %r229, 8, 31, -1;
	add.s32 	%r231, %r230, %r229;
	shfl.sync.down.b32	%r232|%p76, %r231, 4, 31, -1;
	add.s32 	%r233, %r232, %r231;
	shfl.sync.down.b32	%r234|%p77, %r233, 2, 31, -1;
	add.s32 	%r235, %r234, %r233;
	shfl.sync.down.b32	%r236|%p78, %r235, 1, 31, -1;
	add.s32 	%r53, %r236, %r235;
	@%p73 bra 	$L__BB0_59;
	atom.global.add.u32 	%r237, [%rd44+-8], %r53;
$L__BB0_59:
	setp.ne.s32 	%p79, %r3, 0;
	ld.shared.u32 	%r238, [%r288+-128];
	shfl.sync.down.b32	%r239|%p80, %r238, 16, 31, -1;
	add.s32 	%r240, %r239, %r238;
	shfl.sync.down.b32	%r241|%p81, %r240, 8, 31, -1;
	add.s32 	%r242, %r241, %r240;
	shfl.sync.down.b32	%r243|%p82, %r242, 4, 31, -1;
	add.s32 	%r244, %r243, %r242;
	shfl.sync.down.b32	%r245|%p83, %r244, 2, 31, -1;
	add.s32 	%r246, %r245, %r244;
	shfl.sync.down.b32	%r247|%p84, %r246, 1, 31, -1;
	add.s32 	%r54, %r247, %r246;
	@%p79 bra 	$L__BB0_61;
	atom.global.add.u32 	%r248, [%rd44+-4], %r54;
$L__BB0_61:
	setp.ne.s32 	%p85, %r3, 0;
	ld.shared.u32 	%r249, [%r288];
	shfl.sync.down.b32	%r250|%p86, %r249, 16, 31, -1;
	add.s32 	%r251, %r250, %r249;
	shfl.sync.down.b32	%r252|%p87, %r251, 8, 31, -1;
	add.s32 	%r253, %r252, %r251;
	shfl.sync.down.b32	%r254|%p88, %r253, 4, 31, -1;
	add.s32 	%r255, %r254, %r253;
	shfl.sync.down.b32	%r256|%p89, %r255, 2, 31, -1;
	add.s32 	%r257, %r256, %r255;
	shfl.sync.down.b32	%r258|%p90, %r257, 1, 31, -1;
	add.s32 	%r55, %r258, %r257;
	@%p85 bra 	$L__BB0_63;
	atom.global.add.u32 	%r259, [%rd44], %r55;
$L__BB0_63:
	setp.ne.s32 	%p91, %r3, 0;
	ld.shared.u32 	%r260, [%r288+128];
	shfl.sync.down.b32	%r261|%p92, %r260, 16, 31, -1;
	add.s32 	%r262, %r261, %r260;
	shfl.sync.down.b32	%r263|%p93, %r262, 8, 31, -1;
	add.s32 	%r264, %r263, %r262;
	shfl.sync.down.b32	%r265|%p94, %r264, 4, 31, -1;
	add.s32 	%r266, %r265, %r264;
	shfl.sync.down.b32	%r267|%p95, %r266, 2, 31, -1;
	add.s32 	%r268, %r267, %r266;
	shfl.sync.down.b32	%r269|%p96, %r268, 1, 31, -1;
	add.s32 	%r56, %r269, %r268;
	@%p91 bra 	$L__BB0_65;
	atom.global.add.u32 	%r270, [%rd44+4], %r56;
$L__BB0_65:
	add.s32 	%r289, %r289, 4;
	add.s32 	%r288, %r288, 512;
	add.s64 	%rd44, %rd44, 16;
	setp.ne.s32 	%p97, %r289, 0;
	@%p97 bra 	$L__BB0_57;
$L__BB0_66:
	setp.eq.s32 	%p98, %r47, 0;
	@%p98 bra 	$L__BB0_71;
	mul.wide.u32 	%rd43, %r290, 4;
	add.s64 	%rd45, %rd2, %rd43;
	shl.b32 	%r271, %r290, 7;
	shl.b32 	%r272, %r3, 2;
	or.b32  	%r273, %r271, %r272;
	mov.u32 	%r274, sHist;
	add.s32 	%r292, %r274, %r273;
	neg.s32 	%r291, %r47;
$L__BB0_68:
	.pragma "nounroll";
	setp.ne.s32 	%p99, %r3, 0;
	ld.shared.u32 	%r275, [%r292];
	shfl.sync.down.b32	%r276|%p100, %r275, 16, 31, -1;
	add.s32 	%r277, %r276, %r275;
	shfl.sync.down.b32	%r278|%p101, %r277, 8, 31, -1;
	add.s32 	%r279, %r278, %r277;
	shfl.sync.down.b32	%r280|%p102, %r279, 4, 31, -1;
	add.s32 	%r281, %r280, %r279;
	shfl.sync.down.b32	%r282|%p103, %r281, 2, 31, -1;
	add.s32 	%r283, %r282, %r281;
	shfl.sync.down.b32	%r284|%p104, %r283, 1, 31, -1;
	add.s32 	%r64, %r284, %r283;
	@%p99 bra 	$L__BB0_70;
	atom.global.add.u32 	%r285, [%rd45], %r64;
$L__BB0_70:
	add.s64 	%rd45, %rd45, 4;
	add.s32 	%r292, %r292, 128;
	add.s32 	%r291, %r291, 1;
	setp.ne.s32 	%p105, %r291, 0;
	@%p105 bra 	$L__BB0_68;
$L__BB0_71:
	ret;

}


// ===== COMPILED SASS (sm_100) =====

	.target	sm_100

	.elftype	@"ET_EXEC"


//--------------------- .note.nv.tkinfo           --------------------------
	.section	.note.nv.tkinfo,"",@"SHT_NOTE"
	.sectionflags	@"SHF_NOTE_NV_TKINFO"
	.tkinfo
        /*0018*/ 	.word	0x00000002
        /*0030*/ 	.string	""
        /*0030*/ 	.string	"ptxas"
        /*0030*/ 	.string	"Cuda compilation tools, release 13.0, V13.0.88"
        /*0030*/ 	.string	"Build cuda_13.0.r13.0/compiler.36424714_0"
        /*0030*/ 	.string	"-arch sm_100 -m 64 "



//--------------------- .note.nv.cuinfo           --------------------------
	.section	.note.nv.cuinfo,"",@"SHT_NOTE"
	.sectionflags	@"SHF_NOTE_NV_CUINFO"
        /*0018*/ 	.short	0x0002
        /*001a*/ 	.short	0x0064
        /*001c*/ 	.short	0x0082
	.zero		2


//--------------------- .nv.info                  --------------------------
	.section	.nv.info,"",@"SHT_CUDA_INFO"
	.align	4


	//----- nvinfo : EIATTR_REGCOUNT
	.align		4
        /*0000*/ 	.byte	0x04, 0x2f
        /*0002*/ 	.short	(.L_1 - .L_0)
	.align		4
.L_0:
        /*0004*/ 	.word	index@(_Z22histogram_range_kernelPKhPjjii)
        /*0008*/ 	.word	0x00000012


	//----- nvinfo : EIATTR_FRAME_SIZE
	.align		4
.L_1:
        /*000c*/ 	.byte	0x04, 0x11
        /*000e*/ 	.short	(.L_3 - .L_2)
	.align		4
.L_2:
        /*0010*/ 	.word	index@(_Z22histogram_range_kernelPKhPjjii)
        /*0014*/ 	.word	0x00000000


	//----- nvinfo : EIATTR_MIN_STACK_SIZE
	.align		4
.L_3:
        /*0018*/ 	.byte	0x04, 0x12
        /*001a*/ 	.short	(.L_5 - .L_4)
	.align		4
.L_4:
        /*001c*/ 	.word	index@(_Z22histogram_range_kernelPKhPjjii)
        /*0020*/ 	.word	0x00000000
.L_5:


//--------------------- .nv.compat                --------------------------
	.section	.nv.compat,"",@"SHT_CUDA_COMPAT_INFO"
	.align	4
        /*0000*/ 	.byte	0x02, 0x09, 0x00, 0x00, 0x02, 0x02, 0x01, 0x00, 0x02, 0x05, 0x05, 0x00, 0x03, 0x07, 0x01, 0x01
        /*0010*/ 	.byte	0x02, 0x03, 0x00, 0x00, 0x02, 0x06, 0x01, 0x00, 0x04, 0x0b, 0x08, 0x00, 0x09, 0x00, 0x00, 0x00
        /*0020*/ 	.byte	0x00, 0x00, 0x00, 0x00


//--------------------- .nv.info._Z22histogram_range_kernelPKhPjjii --------------------------
	.section	.nv.info._Z22histogram_range_kernelPKhPjjii,"",@"SHT_CUDA_INFO"
	.sectionflags	@""
	.align	4


	//----- nvinfo : EIATTR_CUDA_API_VERSION
	.align		4
        /*0000*/ 	.byte	0x04, 0x37
        /*0002*/ 	.short	(.L_7 - .L_6)
.L_6:
        /*0004*/ 	.word	0x00000082


	//----- nvinfo : EIATTR_KPARAM_INFO
	.align		4
.L_7:
        /*0008*/ 	.byte	0x04, 0x17
        /*000a*/ 	.short	(.L_9 - .L_8)
.L_8:
        /*000c*/ 	.word	0x00000000
        /*0010*/ 	.short	0x0004
        /*0012*/ 	.short	0x0018
        /*0014*/ 	.byte	0x00, 0xf0, 0x11, 0x00


	//----- nvinfo : EIATTR_KPARAM_INFO
	.align		4
.L_9:
        /*0018*/ 	.byte	0x04, 0x17
        /*001a*/ 	.short	(.L_11 - .L_10)
.L_10:
        /*001c*/ 	.word	0x00000000
        /*0020*/ 	.short	0x0003
        /*0022*/ 	.short	0x0014
        /*0024*/ 	.byte	0x00, 0xf0, 0x11, 0x00


	//----- nvinfo : EIATTR_KPARAM_INFO
	.align		4
.L_11:
        /*0028*/ 	.byte	0x04, 0x17
        /*002a*/ 	.short	(.L_13 - .L_12)
.L_12:
        /*002c*/ 	.word	0x00000000
        /*0030*/ 	.short	0x0002
        /*0032*/ 	.short	0x0010
        /*0034*/ 	.byte	0x00, 0xf0, 0x11, 0x00


	//----- nvinfo : EIATTR_KPARAM_INFO
	.align		4
.L_13:
        /*0038*/ 	.byte	0x04, 0x17
        /*003a*/ 	.short	(.L_15 - .L_14)
.L_14:
        /*003c*/ 	.word	0x00000000
        /*0040*/ 	.short	0x0001
        /*0042*/ 	.short	0x0008
        /*0044*/ 	.byte	0x00, 0xf5, 0x21, 0x00


	//----- nvinfo : EIATTR_KPARAM_INFO
	.align		4
.L_15:
        /*0048*/ 	.byte	0x04, 0x17
        /*004a*/ 	.short	(.L_17 - .L_16)
.L_16:
        /*004c*/ 	.word	0x00000000
        /*0050*/ 	.short	0x0000
        /*0052*/ 	.short	0x0000
        /*0054*/ 	.byte	0x00, 0xf5, 0x21, 0x00


	//----- nvinfo : EIATTR_SPARSE_MMA_MASK
	.align		4
.L_17:
        /*0058*/ 	.byte	0x03, 0x50
        /*005a*/ 	.short	0x0000


	//----- nvinfo : EIATTR_MAXREG_COUNT
	.align		4
        /*005c*/ 	.byte	0x03, 0x1b
        /*005e*/ 	.short	0x00ff


	//----- nvinfo : EIATTR_NUM_BARRIERS
	.align		4
        /*0060*/ 	.byte	0x02, 0x4c
        /*0062*/ 	.byte	0x01
	.zero		1


	//----- nvinfo : EIATTR_MERCURY_ISA_VERSION
	.align		4
        /*0064*/ 	.byte	0x03, 0x5f
        /*0066*/ 	.short	0x0101


	//----- nvinfo : EIATTR_INT_WARP_WIDE_INSTR_OFFSETS
	.align		4
        /*0068*/ 	.byte	0x04, 0x31
        /*006a*/ 	.short	(.L_19 - .L_18)


	//   ....[0]....
.L_18:
        /*006c*/ 	.word	0x000016f0


	//   ....[1]....
        /*0070*/ 	.word	0x00001700


	//   ....[2]....
        /*0074*/ 	.word	0x00001850


	//   ....[3]....
        /*0078*/ 	.word	0x00001860


	//   ....[4]....
        /*007c*/ 	.word	0x000019a0


	//   ....[5]....
        /*0080*/ 	.word	0x000019b0


	//   ....[6]....
        /*0084*/ 	.word	0x00001b00


	//   ....[7]....
        /*0088*/ 	.word	0x00001b10


	//   ....[8]....
        /*008c*/ 	.word	0x00001d80


	//   ....[9]....
        /*0090*/ 	.word	0x00001d90


	//----- nvinfo : EIATTR_COOP_GROUP_MASK_REGIDS
	.align		4
.L_19:
        /*0094*/ 	.byte	0x04, 0x29
        /*0096*/ 	.short	(.L_21 - .L_20)


	//   ....[0]....
.L_20:
        /*0098*/ 	.word	0xffffffff


	//   ....[1]....
        /*009c*/ 	.word	0xffffffff


	//   ....[2]....
        /*00a0*/ 	.word	0xffffffff


	//   ....[3]....
        /*00a4*/ 	.word	0xffffffff


	//   ....[4]....
        /*00a8*/ 	.word	0xffffffff


	//   ....[5]....
        /*00ac*/ 	.word	0xffffffff


	//   ....[6]....
        /*00b0*/ 	.word	0xffffffff


	//   ....[7]....
        /*00b4*/ 	.word	0xffffffff


	//   ....[8]....
        /*00b8*/ 	.word	0xffffffff


	//   ....[9]....
        /*00bc*/ 	.word	0xffffffff


	//   ....[10]....
        /*00c0*/ 	.word	0xffffffff


	//   ....[11]....
        /*00c4*/ 	.word	0xffffffff


	//   ....[12]....
        /*00c8*/ 	.word	0xffffffff


	//   ....[13]....
        /*00cc*/ 	.word	0xffffffff


	//   ....[14]....
        /*00d0*/ 	.word	0xffffffff


	//   ....[15]....
        /*00d4*/ 	.word	0xffffffff


	//   ....[16]....
        /*00d8*/ 	.word	0xffffffff


	//   ....[17]....
        /*00dc*/ 	.word	0xffffffff


	//   ....[18]....
        /*00e0*/ 	.word	0xffffffff


	//   ....[19]....
        /*00e4*/ 	.word	0xffffffff


	//   ....[20]....
        /*00e8*/ 	.word	0xffffffff


	//   ....[21]....
        /*00ec*/ 	.word	0xffffffff


	//   ....[22]....
        /*00f0*/ 	.word	0xffffffff


	//   ....[23]....
        /*00f4*/ 	.word	0xffffffff


	//   ....[24]....
        /*00f8*/ 	.word	0xffffffff


	//----- nvinfo : EIATTR_COOP_GROUP_INSTR_OFFSETS
	.align		4
.L_21:
        /*00fc*/ 	.byte	0x04, 0x28
        /*00fe*/ 	.short	(.L_23 - .L_22)


	//   ....[0]....
.L_22:
        /*0100*/ 	.word	0x00001610


	//   ....[1]....
        /*0104*/ 	.word	0x00001640


	//   ....[2]....
        /*0108*/ 	.word	0x00001670


	//   ....[3]....
        /*010c*/ 	.word	0x00001690


	//   ....[4]....
        /*0110*/ 	.word	0x000016b0


	//   ....[5]....
        /*0114*/ 	.word	0x00001760


	//   ....[6]....
        /*0118*/ 	.word	0x000017b0


	//   ....[7]....
        /*011c*/ 	.word	0x000017d0


	//   ....[8]....
        /*0120*/ 	.word	0x000017f0


	//   ....[9]....
        /*0124*/ 	.word	0x00001810


	//   ....[10]....
        /*0128*/ 	.word	0x000018c0


	//   ....[11]....
        /*012c*/ 	.word	0x00001900


	//   ....[12]....
        /*0130*/ 	.word	0x00001920


	//   ....[13]....
        /*0134*/ 	.word	0x00001940


	//   ....[14]....
        /*0138*/ 	.word	0x00001960


	//   ....[15]....
        /*013c*/ 	.word	0x00001a10


	//   ....[16]....
        /*0140*/ 	.word	0x00001a60


	//   ....[17]....
        /*0144*/ 	.word	0x00001a80


	//   ....[18]....
        /*0148*/ 	.word	0x00001aa0


	//   ....[19]....
        /*014c*/ 	.word	0x00001ac0


	//   ....[20]....
        /*0150*/ 	.word	0x00001cc0


	//   ....[21]....
        /*0154*/ 	.word	0x00001ce0


	//   ....[22]....
        /*0158*/ 	.word	0x00001d00


	//   ....[23]....
        /*015c*/ 	.word	0x00001d20


	//   ....[24]....
        /*0160*/ 	.word	0x00001d40


	//----- nvinfo : EIATTR_VRC_CTA_INIT_COUNT
	.align		4
.L_23:
        /*0164*/ 	.byte	0x02, 0x4a
	.zero		1
	.zero		1


	//----- nvinfo : EIATTR_EXIT_INSTR_OFFSETS
	.align		4
        /*0168*/ 	.byte	0x04, 0x1c
        /*016a*/ 	.short	(.L_25 - .L_24)


	//   ....[0]....
.L_24:
        /*016c*/ 	.word	0x000014b0


	//   ....[1]....
        /*0170*/ 	.word	0x00001bc0


	//   ....[2]....
        /*0174*/ 	.word	0x00001e50


	//----- nvinfo : EIATTR_CRS_STACK_SIZE
	.align		4
.L_25:
        /*0178*/ 	.byte	0x04, 0x1e
        /*017a*/ 	.short	(.L_27 - .L_26)
.L_26:
        /*017c*/ 	.word	0x00000000


	//----- nvinfo : EIATTR_CBANK_PARAM_SIZE
	.align		4
.L_27:
        /*0180*/ 	.byte	0x03, 0x19
        /*0182*/ 	.short	0x001c


	//----- nvinfo : EIATTR_PARAM_CBANK
	.align		4
        /*0184*/ 	.byte	0x04, 0x0a
        /*0186*/ 	.short	(.L_29 - .L_28)
	.align		4
.L_28:
        /*0188*/ 	.word	index@(.nv.constant0._Z22histogram_range_kernelPKhPjjii)
        /*018c*/ 	.short	0x0380
        /*018e*/ 	.short	0x001c


	//----- nvinfo : EIATTR_SW_WAR
	.align		4
.L_29:
        /*0190*/ 	.byte	0x04, 0x36
        /*0192*/ 	.short	(.L_31 - .L_30)
.L_30:
        /*0194*/ 	.word	0x00000008
.L_31:


//--------------------- .nv.callgraph             --------------------------
	.section	.nv.callgraph,"",@"SHT_CUDA_CALLGRAPH"
	.align	4
	.sectionentsize	8
	.align		4
        /*0000*/ 	.word	0x00000000
	.align		4
        /*0004*/ 	.word	0xffffffff
	.align		4
        /*0008*/ 	.word	0x00000000
	.align		4
        /*000c*/ 	.word	0xfffffffe
	.align		4
        /*0010*/ 	.word	0x00000000
	.align		4
        /*0014*/ 	.word	0xfffffffd
	.align		4
        /*0018*/ 	.word	0x00000000
	.align		4
        /*001c*/ 	.word	0xfffffffc


//--------------------- .text._Z22histogram_range_kernelPKhPjjii --------------------------
	.section	.text._Z22histogram_range_kernelPKhPjjii,"ax",@progbits
	.align	128
        .global         _Z22histogram_range_kernelPKhPjjii
        .type           _Z22histogram_range_kernelPKhPjjii,@function
        .size           _Z22histogram_range_kernelPKhPjjii,(.L_x_52 - _Z22histogram_range_kernelPKhPjjii)
        .other          _Z22histogram_range_kernelPKhPjjii,@"STO_CUDA_ENTRY STV_DEFAULT"
_Z22histogram_range_kernelPKhPjjii:
.text._Z22histogram_range_kernelPKhPjjii:
[----:B------:R-:W-:Y:S08]  /*0000*/  LDC R1, c[0x0][0x37c] ;  /* 0x0000df00ff017b82 */ /* 0x000ff00000000800 */
[----:B------:R-:W0:Y:S01]  /*0010*/  LDC R10, c[0x0][0x398] ;  /* 0x0000e600ff0a7b82 */ /* 0x000e220000000800 */
[----:B------:R-:W1:Y:S01]  /*0020*/  S2R R4, SR_TID.X ;  /* 0x0000000000047919 */ /* 0x000e620000002100 */
[----:B------:R-:W-:Y:S06]  /*0030*/  BSSY.RECONVERGENT B0, `(.L_x_0) ;  /* 0x0000010000007945 */ /* 0x000fec0003800200 */
[----:B------:R-:W0:Y:S02]  /*0040*/  LDC R11, c[0x0][0x394] ;  /* 0x0000e500ff0b7b82 */ /* 0x000e240000000800 */
[----:B0-----:R-:W-:-:S05]  /*0050*/  IMAD.IADD R5, R10, 0x1, -R11 ;  /* 0x000000010a057824 */ /* 0x001fca00078e0a0b */
[----:B------:R-:W-:-:S04]  /*0060*/  LEA R3, R5, 0x20, 0x5 ;  /* 0x0000002005037811 */ /* 0x000fc800078e28ff */
[----:B-1----:R-:W-:-:S13]  /*0070*/  ISETP.GE.AND P0, PT, R4, R3, PT ;  /* 0x000000030400720c */ /* 0x002fda0003f06270 */
[----:B------:R-:W-:Y:S05]  /*0080*/  @P0 BRA `(.L_x_1) ;  /* 0x0000000000280947 */ /* 0x000fea0003800000 */
[----:B------:R-:W0:Y:S01]  /*0090*/  S2R R7, SR_CgaCtaId ;  /* 0x0000000000077919 */ /* 0x000e220000008800 */
[----:B------:R-:W1:Y:S01]  /*00a0*/  LDC R9, c[0x0][0x360] ;  /* 0x0000d800ff097b82 */ /* 0x000e620000000800 */
[----:B------:R-:W-:Y:S01]  /*00b0*/  MOV R2, 0x400 ;  /* 0x0000040000027802 */ /* 0x000fe20000000f00 */
[----:B------:R-:W-:-:S03]  /*00c0*/  IMAD.MOV.U32 R0, RZ, RZ, R4 ;  /* 0x000000ffff007224 */ /* 0x000fc600078e0004 */
[----:B0-----:R-:W-:-:S07]  /*00d0*/  LEA R7, R7, R2, 0x18 ;  /* 0x0000000207077211 */ /* 0x001fce00078ec0ff */
.L_x_2:
[----:B------:R-:W-:Y:S02]  /*00e0*/  IMAD R2, R0, 0x4, R7 ;  /* 0x0000000400027824 */ /* 0x000fe400078e0207 */
[----:B-1----:R-:W-:-:S03]  /*00f0*/  IMAD.IADD R0, R9, 0x1, R0 ;  /* 0x0000000109007824 */ /* 0x002fc600078e0200 */
[----:B------:R0:W-:Y:S02]  /*0100*/  STS [R2], RZ ;  /* 0x000000ff02007388 */ /* 0x0001e40000000800 */
[----:B------:R-:W-:-:S13]  /*0110*/  ISETP.GE.AND P0, PT, R0, R3, PT ;  /* 0x000000030000720c */ /* 0x000fda0003f06270 */
[----:B0-----:R-:W-:Y:S05]  /*0120*/  @!P0 BRA `(.L_x_2) ;  /* 0xfffffffc00ec8947 */ /* 0x001fea000383ffff */
.L_x_1:
[----:B------:R-:W-:Y:S05]  /*0130*/  BSYNC.RECONVERGENT B0 ;  /* 0x0000000000007941 */ /* 0x000fea0003800200 */
.L_x_0:
[----:B------:R-:W0:Y:S01]  /*0140*/  S2UR UR4, SR_CTAID.X ;  /* 0x00000000000479c3 */ /* 0x000e220000002500 */
[----:B------:R-:W1:Y:S01]  /*0150*/  LDCU UR5, c[0x0][0x390] ;  /* 0x00007200ff0577ac */ /* 0x000e620008000800 */
[----:B------:R-:W-:Y:S01]  /*0160*/  BSSY.RECONVERGENT B1, `(.L_x_3) ;  /* 0x0000131000017945 */ /* 0x000fe20003800200 */
[----:B------:R-:W-:Y:S01]  /*0170*/  LOP3.LUT R0, R4, 0x1f, RZ, 0xc0, !PT ;  /* 0x0000001f04007812 */ /* 0x000fe200078ec0ff */
[----:B------:R-:W2:Y:S04]  /*0180*/  LDCU.64 UR6, c[0x0][0x358] ;  /* 0x00006b00ff0677ac */ /* 0x000ea80008000a00 */
[----:B------:R-:W0:Y:S01]  /*0190*/  LDC R7, c[0x0][0x360] ;  /* 0x0000d800ff077b82 */ /* 0x000e220000000800 */
[----:B------:R-:W3:Y:S01]  /*01a0*/  LDCU UR8, c[0x0][0x394] ;  /* 0x00007280ff0877ac */ /* 0x000ee20008000800 */
[----:B0-----:R-:W-:-:S06]  /*01b0*/  IMAD R9, R7, UR4, R4 ;  /* 0x0000000407097c24 */ /* 0x001fcc000f8e0204 */
[----:B------:R-:W-:Y:S01]  /*01c0*/  BAR.SYNC.DEFER_BLOCKING 0x0 ;  /* 0x0000000000007b1d */ /* 0x000fe20000010000 */
[----:B-1----:R-:W-:-:S13]  /*01d0*/  ISETP.GE.U32.AND P0, PT, R9, UR5, PT ;  /* 0x0000000509007c0c */ /* 0x002fda000bf06070 */
[----:B--23--:R-:W-:Y:S05]  /*01e0*/  @P0 BRA `(.L_x_4) ;  /* 0x0000001000a00947 */ /* 0x00cfea0003800000 */
[----:B------:R-:W0:Y:S01]  /*01f0*/  LDC R6, c[0x0][0x390] ;  /* 0x0000e400ff067b82 */ /* 0x000e220000000800 */
[----:B------:R-:W1:Y:S01]  /*0200*/  LDCU UR4, c[0x0][0x370] ;  /* 0x00006e00ff0477ac */ /* 0x000e620008000800 */
[----:B------:R-:W-:Y:S02]  /*0210*/  LOP3.LUT R8, R11, 0xff, RZ, 0xc0, !PT ;  /* 0x000000ff0b087812 */ /* 0x000fe400078ec0ff */
[----:B------:R-:W-:-:S04]  /*0220*/  LOP3.LUT R10, R10, 0xff, RZ, 0xc0, !PT ;  /* 0x000000ff0a0a7812 */ /* 0x000fc800078ec0ff */
[----:B------:R-:W2:Y:S01]  /*0230*/  LDC.64 R2, c[0x0][0x380] ;  /* 0x0000e000ff027b82 */ /* 0x000ea20000000a00 */
[----:B-1----:R-:W-:-:S07]  /*0240*/  IMAD R12, R7, UR4, RZ ;  /* 0x00000004070c7c24 */ /* 0x002fce000f8e02ff */
.L_x_37:
[----:B0-----:R-:W-:Y:S01]  /*0250*/  ISETP.GE.U32.AND P0, PT, R9, R6, PT ;  /* 0x000000060900720c */ /* 0x001fe20003f06070 */
[----:B------:R-:W-:-:S12]  /*0260*/  BSSY.RECONVERGENT B0, `(.L_x_5) ;  /* 0x000011d000007945 */ /* 0x000fd80003800200 */
[----:B-1234-:R-:W-:Y:S05]  /*0270*/  @P0 BRA `(.L_x_6) ;  /* 0x00000010006c0947 */ /* 0x01efea0003800000 */
[----:B--2---:R-:W-:-:S05]  /*0280*/  IADD3 R14, P0, PT, R9, R2, RZ ;  /* 0x00000002090e7210 */ /* 0x004fca0007f1e0ff */
[----:B------:R-:W-:-:S06]  /*0290*/  IMAD.X R15, RZ, RZ, R3, P0 ;  /* 0x000000ffff0f7224 */ /* 0x000fcc00000e0603 */
[----:B------:R-:W2:Y:S01]  /*02a0*/  LDG.E.U8.CONSTANT R15, desc[UR6][R14.64] ;  /* 0x000000060e0f7981 */ /* 0x000ea2000c1e9100 */
[----:B------:R-:W-:Y:S01]  /*02b0*/  IMAD.IADD R13, R7, 0x1, R9 ;  /* 0x00000001070d7824 */ /* 0x000fe200078e0209 */
[----:B------:R-:W-:Y:S04]  /*02c0*/  BSSY.RECONVERGENT B2, `(.L_x_7) ;  /* 0x000000c000027945 */ /* 0x000fe80003800200 */
[----:B------:R-:W-:Y:S02]  /*02d0*/  ISETP.GE.U32.AND P1, PT, R13, R6, PT ;  /* 0x000000060d00720c */ /* 0x000fe40003f26070 */
[----:B--2---:R-:W-:-:S04]  /*02e0*/  ISETP.GE.U32.AND P0, PT, R10, R15, PT ;  /* 0x0000000f0a00720c */ /* 0x004fc80003f06070 */
[----:B------:R-:W-:-:S13]  /*02f0*/  ISETP.GT.U32.OR P0, PT, R8, R15, !P0 ;  /* 0x0000000f0800720c */ /* 0x000fda0004704470 */
[----:B------:R-:W-:Y:S05]  /*0300*/  @P0 BRA `(.L_x_8) ;  /* 0x00000000001c0947 */ /* 0x000fea0003800000 */
[----:B------:R-:W0:Y:S01]  /*0310*/  S2UR UR5, SR_CgaCtaId ;  /* 0x00000000000579c3 */ /* 0x000e220000008800 */
[----:B------:R-:W-:Y:S01]  /*0320*/  VIADD R11, R15, -UR8 ;  /* 0x800000080f0b7c36 */ /* 0x000fe20008000000 */
[----:B------:R-:W-:-:S03]  /*0330*/  UMOV UR4, 0x400 ;  /* 0x0000040000047882 */ /* 0x000fc60000000000 */
[----:B------:R-:W-:Y:S01]  /*0340*/  IMAD R11, R11, 0x20, R0 ;  /* 0x000000200b0b7824 */ /* 0x000fe200078e0200 */
[----:B0-----:R-:W-:-:S06]  /*0350*/  ULEA UR4, UR5, UR4, 0x18 ;  /* 0x0000000405047291 */ /* 0x001fcc000f8ec0ff */
[----:B------:R-:W-:-:S05]  /*0360*/  LEA R11, R11, UR4, 0x2 ;  /* 0x000000040b0b7c11 */ /* 0x000fca000f8e10ff */
[----:B------:R0:W-:Y:S02]  /*0370*/  ATOMS.POPC.INC.32 RZ, [R11+URZ] ;  /* 0x000000000bff7f8c */ /* 0x0001e4000d8000ff */
.L_x_8:
[----:B------:R-:W-:Y:S05]  /*0380*/  BSYNC.RECONVERGENT B2 ;  /* 0x0000000000027941 */ /* 0x000fea0003800200 */
.L_x_7:
[----:B------:R-:W-:Y:S05]  /*0390*/  @P1 BRA `(.L_x_6) ;  /* 0x0000001000241947 */ /* 0x000fea0003800000 */
[----:B------:R-:W-:-:S05]  /*03a0*/  IADD3 R14, P0, PT, R13, R2, RZ ;  /* 0x000000020d0e7210 */ /* 0x000fca0007f1e0ff */
        /* <DEDUP_REMOVED lines=8> */
[----:B------:R-:W1:Y:S01]  /*0430*/  S2UR UR5, SR_CgaCtaId ;  /* 0x00000000000579c3 */ /* 0x000e620000008800 */
[----:B0-----:R-:W-:Y:S01]  /*0440*/  VIADD R11, R15, -UR8 ;  /* 0x800000080f0b7c36 */ /* 0x001fe20008000000 */
[----:B------:R-:W-:-:S03]  /*0450*/  UMOV UR4, 0x400 ;  /* 0x0000040000047882 */ /* 0x000fc60000000000 */
[----:B------:R-:W-:Y:S01]  /*0460*/  IMAD R11, R11, 0x20, R0 ;  /* 0x000000200b0b7824 */ /* 0x000fe200078e0200 */
[----:B-1----:R-:W-:-:S06]  /*0470*/  ULEA UR4, UR5, UR4, 0x18 ;  /* 0x0000000405047291 */ /* 0x002fcc000f8ec0ff */
[----:B------:R-:W-:-:S05]  /*0480*/  LEA R11, R11, UR4, 0x2 ;  /* 0x000000040b0b7c11 */ /* 0x000fca000f8e10ff */
[----:B------:R1:W-:Y:S02]  /*0490*/  ATOMS.POPC.INC.32 RZ, [R11+URZ] ;  /* 0x000000000bff7f8c */ /* 0x0003e4000d8000ff */
.L_x_10:
[----:B------:R-:W-:Y:S05]  /*04a0*/  BSYNC.RECONVERGENT B2 ;  /* 0x0000000000027941 */ /* 0x000fea0003800200 */
.L_x_9:
        /* <DEDUP_REMOVED lines=10> */
[----:B------:R-:W2:Y:S01]  /*0550*/  S2UR UR5, SR_CgaCtaId ;  /* 0x00000000000579c3 */ /* 0x000ea20000008800 */
[----:B01----:R-:W-:Y:S01]  /*0560*/  VIADD R11, R15, -UR8 ;  /* 0x800000080f0b7c36 */ /* 0x003fe20008000000 */
[----:B------:R-:W-:-:S03]  /*0570*/  UMOV UR4, 0x400 ;  /* 0x0000040000047882 */ /* 0x000fc60000000000 */
[----:B------:R-:W-:Y:S01]  /*0580*/  IMAD R11, R11, 0x20, R0 ;  /* 0x000000200b0b7824 */ /* 0x000fe200078e0200 */
[----:B--2---:R-:W-:-:S06]  /*0590*/  ULEA UR4, UR5, UR4, 0x18 ;  /* 0x0000000405047291 */ /* 0x004fcc000f8ec0ff */
[----:B------:R-:W-:-:S05]  /*05a0*/  LEA R11, R11, UR4, 0x2 ;  /* 0x000000040b0b7c11 */ /* 0x000fca000f8e10ff */
[----:B------:R2:W-:Y:S02]  /*05b0*/  ATOMS.POPC.INC.32 RZ, [R11+URZ] ;  /* 0x000000000bff7f8c */ /* 0x0005e4000d8000ff */
.L_x_12:
[----:B------:R-:W-:Y:S05]  /*05c0*/  BSYNC.RECONVERGENT B2 ;  /* 0x0000000000027941 */ /* 0x000fea0003800200 */
.L_x_11:
[----:B------:R-:W-:Y:S05]  /*05d0*/  @P1 BRA `(.L_x_6) ;  /* 0x0000000c00941947 */ /* 0x000fea0003800000 */
[----:B------:R-:W-:-:S04]  /*05e0*/  IADD3 R14, P0, PT, R13, R2, RZ ;  /* 0x000000020d0e7210 */ /* 0x000fc80007f1e0ff */
[----:B------:R-:W-:-:S06]  /*05f0*/  IADD3.X R15, PT, PT, RZ, R3, RZ, P0, !PT ;  /* 0x00000003ff0f7210 */ /* 0x000fcc00007fe4ff */
[----:B------:R-:W3:Y:S01]  /*0600*/  LDG.E.U8.CONSTANT R15, desc[UR6][R14.64] ;  /* 0x000000060e0f7981 */ /* 0x000ee2000c1e9100 */
[----:B------:R-:W-:Y:S01]  /*0610*/  IMAD.IADD R13, R13, 0x1, R7 ;  /* 0x000000010d0d7824 */ /* 0x000fe200078e0207 */
[----:B------:R-:W-:Y:S04]  /*0620*/  BSSY.RECONVERGENT B2, `(.L_x_13) ;  /* 0x000000c000027945 */ /* 0x000fe80003800200 */
[----:B------:R-:W-:Y:S02]  /*0630*/  ISETP.GE.U32.AND P1, PT, R13, R6, PT ;  /* 0x000000060d00720c */ /* 0x000fe40003f26070 */
[----:B---3--:R-:W-:-:S04]  /*0640*/  ISETP.GE.U32.AND P0, PT, R10, R15, PT ;  /* 0x0000000f0a00720c */ /* 0x008fc80003f06070 */
[----:B------:R-:W-:-:S13]  /*0650*/  ISETP.GT.U32.OR P0, PT, R8, R15, !P0 ;  /* 0x0000000f0800720c */ /* 0x000fda0004704470 */
[----:B------:R-:W-:Y:S05]  /*0660*/  @P0 BRA `(.L_x_14) ;  /* 0x00000000001c0947 */ /* 0x000fea0003800000 */
[----:B------:R-:W3:Y:S01]  /*0670*/  S2UR UR5, SR_CgaCtaId ;  /* 0x00000000000579c3 */ /* 0x000ee20000008800 */
[----:B012---:R-:W-:Y:S01]  /*0680*/  VIADD R11, R15, -UR8 ;  /* 0x800000080f0b7c36 */ /* 0x007fe20008000000 */
[----:B------:R-:W-:-:S03]  /*0690*/  UMOV UR4, 0x400 ;  /* 0x0000040000047882 */ /* 0x000fc60000000000 */
[----:B------:R-:W-:Y:S01]  /*06a0*/  IMAD R11, R11, 0x20, R0 ;  /* 0x000000200b0b7824 */ /* 0x000fe200078e0200 */
[----:B---3--:R-:W-:-:S06]  /*06b0*/  ULEA UR4, UR5, UR4, 0x18 ;  /* 0x0000000405047291 */ /* 0x008fcc000f8ec0ff */
[----:B------:R-:W-:-:S05]  /*06c0*/  LEA R11, R11, UR4, 0x2 ;  /* 0x000000040b0b7c11 */ /* 0x000fca000f8e10ff */
[----:B------:R3:W-:Y:S02]  /*06d0*/  ATOMS.POPC.INC.32 RZ, [R11+URZ] ;  /* 0x000000000bff7f8c */ /* 0x0007e4000d8000ff */
.L_x_14:
[----:B------:R-:W-:Y:S05]  /*06e0*/  BSYNC.RECONVERGENT B2 ;  /* 0x0000000000027941 */ /* 0x000fea0003800200 */
.L_x_13:
[----:B------:R-:W-:Y:S05]  /*06f0*/  @P1 BRA `(.L_x_6) ;  /* 0x0000000c004c1947 */ /* 0x000fea0003800000 */
[----:B------:R-:W-:-:S05]  /*0700*/  IADD3 R14, P0, PT, R13, R2, RZ ;  /* 0x000000020d0e7210 */ /* 0x000fca0007f1e0ff */
[----:B------:R-:W-:-:S06]  /*0710*/  IMAD.X R15, RZ, RZ, R3, P0 ;  /* 0x000000ffff0f7224 */ /* 0x000fcc00000e0603 */
[----:B------:R-:W4:Y:S01]  /*0720*/  LDG.E.U8.CONSTANT R15, desc[UR6][R14.64] ;  /* 0x000000060e0f7981 */ /* 0x000f22000c1e9100 */
[----:B------:R-:W-:Y:S01]  /*0730*/  IMAD.IADD R13, R13, 0x1, R7 ;  /* 0x000000010d0d7824 */ /* 0x000fe200078e0207 */
[----:B------:R-:W-:Y:S04]  /*0740*/  BSSY.RECONVERGENT B2, `(.L_x_15) ;  /* 0x000000c000027945 */ /* 0x000fe80003800200 */
[----:B------:R-:W-:Y:S02]  /*0750*/  ISETP.GE.U32.AND P1, PT, R13, R6, PT ;  /* 0x000000060d00720c */ /* 0x000fe40003f26070 */
[----:B----4-:R-:W-:-:S04]  /*0760*/  ISETP.GE.U32.AND P0, PT, R10, R15, PT ;  /* 0x0000000f0a00720c */ /* 0x010fc80003f06070 */
[----:B------:R-:W-:-:S13]  /*0770*/  ISETP.GT.U32.OR P0, PT, R8, R15, !P0 ;  /* 0x0000000f0800720c */ /* 0x000fda0004704470 */
[----:B------:R-:W-:Y:S05]  /*0780*/  @P0 BRA `(.L_x_16) ;  /* 0x00000000001c0947 */ /* 0x000fea0003800000 */
[----:B------:R-:W4:Y:S01]  /*0790*/  S2UR UR5, SR_CgaCtaId ;  /* 0x00000000000579c3 */ /* 0x000f220000008800 */
[----:B0123--:R-:W-:Y:S01]  /*07a0*/  VIADD R11, R15, -UR8 ;  /* 0x800000080f0b7c36 */ /* 0x00ffe20008000000 */
[----:B------:R-:W-:-:S03]  /*07b0*/  UMOV UR4, 0x400 ;  /* 0x0000040000047882 */ /* 0x000fc60000000000 */
[----:B------:R-:W-:Y:S01]  /*07c0*/  IMAD R11, R11, 0x20, R0 ;  /* 0x000000200b0b7824 */ /* 0x000fe200078e0200 */
[----:B----4-:R-:W-:-:S06]  /*07d0*/  ULEA UR4, UR5, UR4, 0x18 ;  /* 0x0000000405047291 */ /* 0x010fcc000f8ec0ff */
[----:B------:R-:W-:-:S05]  /*07e0*/  LEA R11, R11, UR4, 0x2 ;  /* 0x000000040b0b7c11 */ /* 0x000fca000f8e10ff */
[----:B------:R4:W-:Y:S02]  /*07f0*/  ATOMS.POPC.INC.32 RZ, [R11+URZ] ;  /* 0x000000000bff7f8c */ /* 0x0009e4000d8000ff */
.L_x_16:
[----:B------:R-:W-:Y:S05]  /*0800*/  BSYNC.RECONVERGENT B2 ;  /* 0x0000000000027941 */ /* 0x000fea0003800200 */
.L_x_15:
[----:B------:R-:W-:Y:S05]  /*0810*/  @P1 BRA `(.L_x_6) ;  /* 0x0000000c00041947 */ /* 0x000fea0003800000 */
[----:B------:R-:W-:-:S05]  /*0820*/  IADD3 R14, P0, PT, R13, R2, RZ ;  /* 0x000000020d0e7210 */ /* 0x000fca0007f1e0ff */
[----:B------:R-:W-:-:S06]  /*0830*/  IMAD.X R15, RZ, RZ, R3, P0 ;  /* 0x000000ffff0f7224 */ /* 0x000fcc00000e0603 */
[----:B------:R-:W5:Y:S01]  /*0840*/  LDG.E.U8.CONSTANT R15, desc[UR6][R14.64] ;  /* 0x000000060e0f7981 */ /* 0x000f62000c1e9100 */
[----:B------:R-:W-:Y:S01]  /*0850*/  IMAD.IADD R13, R13, 0x1, R7 ;  /* 0x000000010d0d7824 */ /* 0x000fe200078e0207 */
[----:B------:R-:W-:Y:S04]  /*0860*/  BSSY.RECONVERGENT B2, `(.L_x_17) ;  /* 0x000000c000027945 */ /* 0x000fe80003800200 */
[----:B------:R-:W-:Y:S02]  /*0870*/  ISETP.GE.U32.AND P1, PT, R13, R6, PT ;  /* 0x000000060d00720c */ /* 0x000fe40003f26070 */
[----:B-----5:R-:W-:-:S04]  /*0880*/  ISETP.GE.U32.AND P0, PT, R10, R15, PT ;  /* 0x0000000f0a00720c */ /* 0x020fc80003f06070 */
[----:B------:R-:W-:-:S13]  /*0890*/  ISETP.GT.U32.OR P0, PT, R8, R15, !P0 ;  /* 0x0000000f0800720c */ /* 0x000fda0004704470 */
[----:B------:R-:W-:Y:S05]  /*08a0*/  @P0 BRA `(.L_x_18) ;  /* 0x00000000001c0947 */ /* 0x000fea0003800000 */
[----:B------:R-:W5:Y:S01]  /*08b0*/  S2UR UR5, SR_CgaCtaId ;  /* 0x00000000000579c3 */ /* 0x000f620000008800 */
[----:B01234-:R-:W-:Y:S01]  /*08c0*/  VIADD R11, R15, -UR8 ;  /* 0x800000080f0b7c36 */ /* 0x01ffe20008000000 */
[----:B------:R-:W-:-:S03]  /*08d0*/  UMOV UR4, 0x400 ;  /* 0x0000040000047882 */ /* 0x000fc60000000000 */
[----:B------:R-:W-:Y:S01]  /*08e0*/  IMAD R11, R11, 0x20, R0 ;  /* 0x000000200b0b7824 */ /* 0x000fe200078e0200 */
[----:B-----5:R-:W-:-:S06]  /*08f0*/  ULEA UR4, UR5, UR4, 0x18 ;  /* 0x0000000405047291 */ /* 0x020fcc000f8ec0ff */
[----:B------:R-:W-:-:S05]  /*0900*/  LEA R11, R11, UR4, 0x2 ;  /* 0x000000040b0b7c11 */ /* 0x000fca000f8e10ff */
[----:B------:R0:W-:Y:S02]  /*0910*/  ATOMS.POPC.INC.32 RZ, [R11+URZ] ;  /* 0x000000000bff7f8c */ /* 0x0001e4000d8000ff */
.L_x_18:
[----:B------:R-:W-:Y:S05]  /*0920*/  BSYNC.RECONVERGENT B2 ;  /* 0x0000000000027941 */ /* 0x000fea0003800200 */
.L_x_17:
        /* <DEDUP_REMOVED lines=12> */
[----:B------:R-:W-:-:S04]  /*09f0*/  UMOV UR4, 0x400 ;  /* 0x0000040000047882 */ /* 0x000fc80000000000 */
[----:B------:R-:W-:Y:S01]  /*0a00*/  LEA R11, R11, R0, 0x5 ;  /* 0x000000000b0b7211 */ /* 0x000fe200078e28ff */
[----:B-----5:R-:W-:-:S06]  /*0a10*/  ULEA UR4, UR5, UR4, 0x18 ;  /* 0x0000000405047291 */ /* 0x020fcc000f8ec0ff */
[----:B------:R-:W-:-:S05]  /*0a20*/  LEA R11, R11, UR4, 0x2 ;  /* 0x000000040b0b7c11 */ /* 0x000fca000f8e10ff */
[----:B------:R0:W-:Y:S02]  /*0a30*/  ATOMS.POPC.INC.32 RZ, [R11+URZ] ;  /* 0x000000000bff7f8c */ /* 0x0001e4000d8000ff */
.L_x_20:
[----:B------:R-:W-:Y:S05]  /*0a40*/  BSYNC.RECONVERGENT B2 ;  /* 0x0000000000027941 */ /* 0x000fea0003800200 */
.L_x_19:
        /* <DEDUP_REMOVED lines=17> */
.L_x_22:
[----:B------:R-:W-:Y:S05]  /*0b60*/  BSYNC.RECONVERGENT B2 ;  /* 0x0000000000027941 */ /* 0x000fea0003800200 */
.L_x_21:
        /* <DEDUP_REMOVED lines=17> */
.L_x_24:
[----:B------:R-:W-:Y:S05]  /*0c80*/  BSYNC.RECONVERGENT B2 ;  /* 0x0000000000027941 */ /* 0x000fea0003800200 */
.L_x_23:
        /* <DEDUP_REMOVED lines=17> */
.L_x_26:
[----:B------:R-:W-:Y:S05]  /*0da0*/  BSYNC.RECONVERGENT B2 ;  /* 0x0000000000027941 */ /* 0x000fea0003800200 */
.L_x_25:
        /* <DEDUP_REMOVED lines=11> */
[----:B01234-:R-:W-:Y:S01]  /*0e60*/  IADD3 R11, PT, PT, R15, -UR8, RZ ;  /* 0x800000080f0b7c10 */ /* 0x01ffe2000fffe0ff */
[----:B------:R-:W-:-:S04]  /*0e70*/  UMOV UR4, 0x400 ;  /* 0x0000040000047882 */ /* 0x000fc80000000000 */
[----:B------:R-:W-:Y:S01]  /*0e80*/  IMAD R11, R11, 0x20, R0 ;  /* 0x000000200b0b7824 */ /* 0x000fe200078e0200 */
[----:B-----5:R-:W-:-:S06]  /*0e90*/  ULEA UR4, UR5, UR4, 0x18 ;  /* 0x0000000405047291 */ /* 0x020fcc000f8ec0ff */
[----:B------:R-:W-:-:S05]  /*0ea0*/  LEA R11, R11, UR4, 0x2 ;  /* 0x000000040b0b7c11 */ /* 0x000fca000f8e10ff */
[----:B------:R0:W-:Y:S02]  /*0eb0*/  ATOMS.POPC.INC.32 RZ, [R11+URZ] ;  /* 0x000000000bff7f8c */ /* 0x0001e4000d8000ff */
.L_x_28:
[----:B------:R-:W-:Y:S05]  /*0ec0*/  BSYNC.RECONVERGENT B2 ;  /* 0x0000000000027941 */ /* 0x000fea0003800200 */
.L_x_27:
        /* <DEDUP_REMOVED lines=17> */
.L_x_30:
[----:B------:R-:W-:Y:S05]  /*0fe0*/  BSYNC.RECONVERGENT B2 ;  /* 0x0000000000027941 */ /* 0x000fea0003800200 */
.L_x_29:
        /* <DEDUP_REMOVED lines=17> */
.L_x_32:
[----:B------:R-:W-:Y:S05]  /*1100*/  BSYNC.RECONVERGENT B2 ;  /* 0x0000000000027941 */ /* 0x000fea0003800200 */
.L_x_31:
        /* <DEDUP_REMOVED lines=17> */
.L_x_34:
[----:B------:R-:W-:Y:S05]  /*1220*/  BSYNC.RECONVERGENT B2 ;  /* 0x0000000000027941 */ /* 0x000fea0003800200 */
.L_x_33:
[----:B------:R-:W-:Y:S05]  /*1230*/  @P1 BRA `(.L_x_6) ;  /* 0x00000000007c1947 */ /* 0x000fea0003800000 */
[----:B------:R-:W-:-:S05]  /*1240*/  IADD3 R14, P0, PT, R13, R2, RZ ;  /* 0x000000020d0e7210 */ /* 0x000fca0007f1e0ff */
[----:B------:R-:W-:-:S06]  /*1250*/  IMAD.X R15, RZ, RZ, R3, P0 ;  /* 0x000000ffff0f7224 */ /* 0x000fcc00000e0603 */
[----:B------:R-:W5:Y:S01]  /*1260*/  LDG.E.U8.CONSTANT R15, desc[UR6][R14.64] ;  /* 0x000000060e0f7981 */ /* 0x000f62000c1e9100 */
[----:B------:R-:W-:Y:S01]  /*1270*/  IADD3 R13, PT, PT, R13, R7, RZ ;  /* 0x000000070d0d7210 */ /* 0x000fe20007ffe0ff */
[----:B------:R-:W-:Y:S03]  /*1280*/  BSSY.RECONVERGENT B2, `(.L_x_35) ;  /* 0x000000c000027945 */ /* 0x000fe60003800200 */
        /* <DEDUP_REMOVED lines=11> */
.L_x_36:
[----:B------:R-:W-:Y:S05]  /*1340*/  BSYNC.RECONVERGENT B2 ;  /* 0x0000000000027941 */ /* 0x000fea0003800200 */
.L_x_35:
[----:B------:R-:W-:Y:S05]  /*1350*/  @P1 BRA `(.L_x_6) ;  /* 0x0000000000341947 */ /* 0x000fea0003800000 */
[----:B------:R-:W-:-:S05]  /*1360*/  IADD3 R14, P0, PT, R13, R2, RZ ;  /* 0x000000020d0e7210 */ /* 0x000fca0007f1e0ff */
[----:B------:R-:W-:-:S06]  /*1370*/  IMAD.X R15, RZ, RZ, R3, P0 ;  /* 0x000000ffff0f7224 */ /* 0x000fcc00000e0603 */
[----:B------:R-:W5:Y:S02]  /*1380*/  LDG.E.U8.CONSTANT R15, desc[UR6][R14.64] ;  /* 0x000000060e0f7981 */ /* 0x000f64000c1e9100 */
        /* <DEDUP_REMOVED lines=10> */
.L_x_6:
[----:B------:R-:W-:Y:S05]  /*1430*/  BSYNC.RECONVERGENT B0 ;  /* 0x0000000000007941 */ /* 0x000fea0003800200 */
.L_x_5:
[----:B------:R-:W-:-:S05]  /*1440*/  IMAD R9, R12, 0x10, R9 ;  /* 0x000000100c097824 */ /* 0x000fca00078e0209 */
[----:B------:R-:W-:-:S13]  /*1450*/  ISETP.GE.U32.AND P0, PT, R9, R6, PT ;  /* 0x000000060900720c */ /* 0x000fda0003f06070 */
[----:B------:R-:W-:Y:S05]  /*1460*/  @!P0 BRA `(.L_x_37) ;  /* 0xffffffec00788947 */ /* 0x000fea000383ffff */
.L_x_4:
[----:B------:R-:W-:Y:S05]  /*1470*/  BSYNC.RECONVERGENT B1 ;  /* 0x0000000000017941 */ /* 0x000fea0003800200 */
.L_x_3:
[----:B------:R-:W-:Y:S01]  /*1480*/  BAR.SYNC.DEFER_BLOCKING 0x0 ;  /* 0x0000000000007b1d */ /* 0x000fe20000010000 */
[----:B------:R-:W-:-:S04]  /*1490*/  ISETP.GE.AND P0, PT, R5, RZ, PT ;  /* 0x000000ff0500720c */ /* 0x000fc80003f06270 */
[----:B------:R-:W-:-:S13]  /*14a0*/  ISETP.GT.U32.OR P0, PT, R4, 0x1f, !P0 ;  /* 0x0000001f0400780c */ /* 0x000fda0004704470 */
[----:B------:R-:W-:Y:S05]  /*14b0*/  @P0 EXIT ;  /* 0x000000000000094d */ /* 0x000fea0003800000 */
[C---:B------:R-:W-:Y:S01]  /*14c0*/  ISETP.GE.U32.AND P0, PT, R5.reuse, 0x3, PT ;  /* 0x000000030500780c */ /* 0x040fe20003f06070 */
[----:B------:R-:W-:Y:S02]  /*14d0*/  VIADD R5, R5, 0x1 ;  /* 0x0000000105057836 */ /* 0x000fe40000000000 */
[----:B--2---:R-:W-:-:S03]  /*14e0*/  IMAD.MOV.U32 R3, RZ, RZ, RZ ;  /* 0x000000ffff037224 */ /* 0x004fc600078e00ff */
[----:B------:R-:W-:-:S07]  /*14f0*/  LOP3.LUT R2, R5, 0x3, RZ, 0xc0, !PT ;  /* 0x0000000305027812 */ /* 0x000fce00078ec0ff */
[----:B------:R-:W-:Y:S05]  /*1500*/  @!P0 BRA `(.L_x_38) ;  /* 0x0000000400a88947 */ /* 0x000fea0003800000 */
[----:B------:R-:W2:Y:S01]  /*1510*/  S2UR UR9, SR_CgaCtaId ;  /* 0x00000000000979c3 */ /* 0x000ea20000008800 */
[----:B------:R-:W5:Y:S01]  /*1520*/  LDCU.64 UR4, c[0x0][0x388] ;  /* 0x00007100ff0477ac */ /* 0x000f620008000a00 */
[----:B------:R-:W-:Y:S02]  /*1530*/  LOP3.LUT R3, R5, 0xfffffffc, RZ, 0xc0, !PT ;  /* 0xfffffffc05037812 */ /* 0x000fe400078ec0ff */
[----:B------:R-:W-:Y:S01]  /*1540*/  ISETP.NE.AND P0, PT, R0, RZ, PT ;  /* 0x000000ff0000720c */ /* 0x000fe20003f05270 */
[----:B------:R-:W-:Y:S02]  /*1550*/  UMOV UR8, 0x400 ;  /* 0x0000040000087882 */ /* 0x000fe40000000000 */
[----:B------:R-:W-:Y:S01]  /*1560*/  IMAD.MOV R6, RZ, RZ, -R3 ;  /* 0x000000ffff067224 */ /* 0x000fe200078e0a03 */
[----:B-----5:R-:W-:-:S04]  /*1570*/  UIADD3 UR4, UP0, UPT, UR4, 0x8, URZ ;  /* 0x0000000804047890 */ /* 0x020fc8000ff1e0ff */
[----:B------:R-:W-:Y:S02]  /*1580*/  UIADD3.X UR5, UPT, UPT, URZ, UR5, URZ, UP0, !UPT ;  /* 0x00000005ff057290 */ /* 0x000fe400087fe4ff */
[----:B--2---:R-:W-:Y:S01]  /*1590*/  ULEA UR8, UR9, UR8, 0x18 ;  /* 0x0000000809087291 */ /* 0x004fe2000f8ec0ff */
[----:B------:R-:W-:-:S03]  /*15a0*/  IMAD.U32 R13, RZ, RZ, UR4 ;  /* 0x00000004ff0d7e24 */ /* 0x000fc6000f8e00ff */
[----:B------:R-:W-:Y:S02]  /*15b0*/  IMAD.U32 R14, RZ, RZ, UR5 ;  /* 0x00000005ff0e7e24 */ /* 0x000fe4000f8e00ff */
[----:B------:R-:W-:-:S05]  /*15c0*/  LEA R7, R0, UR8, 0x2 ;  /* 0x0000000800077c11 */ /* 0x000fca000f8e10ff */
[----:B------:R-:W-:-:S07]  /*15d0*/  VIADD R7, R7, 0x100 ;  /* 0x0000010007077836 */ /* 0x000fce0000000000 */
.L_x_47:
[----:B0-----:R-:W2:Y:S01]  /*15e0*/  LDS R4, [R7+-0x100] ;  /* 0xffff000007047984 */ /* 0x001ea20000000800 */
[----:B------:R-:W-:Y:S03]  /*15f0*/  BSSY.RECONVERGENT B0, `(.L_x_39) ;  /* 0x0000016000007945 */ /* 0x000fe60003800200 */
[----:B------:R-:W-:Y:S04]  /*1600*/  LDS R12, [R7+-0x80] ;  /* 0xffff8000070c7984 */ /* 0x000fe80000000800 */
[----:B--2---:R-:W2:Y:S02]  /*1610*/  SHFL.DOWN PT, R5, R4, 0x10, 0x1f ;  /* 0x0a001f0004057f89 */ /* 0x004ea400000e0000 */
[----:B--2---:R-:W-:-:S02]  /*1620*/  IMAD.IADD R5, R4, 0x1, R5 ;  /* 0x0000000104057824 */ /* 0x004fc400078e0205 */
[----:B------:R-:W-:-:S03]  /*1630*/  IMAD.MOV.U32 R4, RZ, RZ, R13 ;  /* 0x000000ffff047224 */ /* 0x000fc600078e000d */
[----:B------:R-:W2:Y:S02]  /*1640*/  SHFL.DOWN PT, R8, R5, 0x8, 0x1f ;  /* 0x09001f0005087f89 */ /* 0x000ea400000e0000 */
[----:B--2---:R-:W-:Y:S02]  /*1650*/  IMAD.IADD R8, R5, 0x1, R8 ;  /* 0x0000000105087824 */ /* 0x004fe400078e0208 */
[----:B------:R-:W-:-:S03]  /*1660*/  IMAD.MOV.U32 R5, RZ, RZ, R14 ;  /* 0x000000ffff057224 */ /* 0x000fc600078e000e */
[----:B------:R-:W2:Y:S02]  /*1670*/  SHFL.DOWN PT, R9, R8, 0x4, 0x1f ;  /* 0x08801f0008097f89 */ /* 0x000ea400000e0000 */
[----:B--2---:R-:W-:-:S05]  /*1680*/  IADD3 R9, PT, PT, R8, R9, RZ ;  /* 0x0000000908097210 */ /* 0x004fca0007ffe0ff */
[----:B------:R-:W2:Y:S02]  /*1690*/  SHFL.DOWN PT, R10, R9, 0x2, 0x1f ;  /* 0x08401f00090a7f89 */ /* 0x000ea400000e0000 */
[----:B--2---:R-:W-:-:S05]  /*16a0*/  IMAD.IADD R10, R9, 0x1, R10 ;  /* 0x00000001090a7824 */ /* 0x004fca00078e020a */
[----:B01-34-:R-:W0:Y:S02]  /*16b0*/  SHFL.DOWN PT, R11, R10, 0x1, 0x1f ;  /* 0x08201f000a0b7f89 */ /* 0x01be2400000e0000 */
[----:B0-----:R-:W-:Y:S01]  /*16c0*/  IMAD.IADD R11, R10, 0x1, R11 ;  /* 0x000000010a0b7824 */ /* 0x001fe200078e020b */
[----:B------:R-:W-:Y:S06]  /*16d0*/  @P0 BRA `(.L_x_40) ;  /* 0x00000000001c0947 */ /* 0x000fec0003800000 */
[----:B------:R-:W0:Y:S01]  /*16e0*/  S2R R8, SR_LANEID ;  /* 0x0000000000087919 */ /* 0x000e220000000000 */
[----:B------:R-:W1:Y:S01]  /*16f0*/  REDUX.SUM UR5, R11 ;  /* 0x000000000b0573c4 */ /* 0x000e62000000c000 */
[----:B------:R-:W-:Y:S02]  /*1700*/  VOTEU.ANY UR4, UPT, PT ;  /* 0x0000000000047886 */ /* 0x000fe400038e0100 */
[----:B------:R-:W-:Y:S01]  /*1710*/  UFLO.U32 UR4, UR4 ;  /* 0x00000004000472bd */ /* 0x000fe200080e0000 */
[----:B-1----:R-:W-:-:S05]  /*1720*/  IMAD.U32 R9, RZ, RZ, UR5 ;  /* 0x00000005ff097e24 */ /* 0x002fca000f8e00ff */
[----:B0-----:R-:W-:-:S13]  /*1730*/  ISETP.EQ.U32.AND P0, PT, R8, UR4, PT ;  /* 0x0000000408007c0c */ /* 0x001fda000bf02070 */
[----:B------:R0:W-:Y:S02]  /*1740*/  @P0 REDG.E.ADD.STRONG.GPU desc[UR6][R4.64+-0x8], R9 ;  /* 0xfffff8090400098e */ /* 0x0001e4000c12e106 */
.L_x_40:
[----:B------:R-:W-:Y:S05]  /*1750*/  BSYNC.RECONVERGENT B0 ;  /* 0x0000000000007941 */ /* 0x000fea0003800200 */
.L_x_39:
[----:B0-----:R-:W0:Y:S01]  /*1760*/  SHFL.DOWN PT, R9, R12, 0x10, 0x1f ;  /* 0x0a001f000c097f89 */ /* 0x001e2200000e0000 */
[----:B------:R-:W-:Y:S01]  /*1770*/  ISETP.NE.AND P0, PT, R0, RZ, PT ;  /* 0x000000ff0000720c */ /* 0x000fe20003f05270 */
[----:B------:R-:W-:Y:S02]  /*1780*/  BSSY.RECONVERGENT B0, `(.L_x_41) ;  /* 0x0000013000007945 */ /* 0x000fe40003800200 */
[----:B------:R-:W-:Y:S01]  /*1790*/  LDS R14, [R7] ;  /* 0x00000000070e7984 */ /* 0x000fe20000000800 */
[----:B0-----:R-:W-:-:S05]  /*17a0*/  IMAD.IADD R9, R12, 0x1, R9 ;  /* 0x000000010c097824 */ /* 0x001fca00078e0209 */
[----:B------:R-:W0:Y:S02]  /*17b0*/  SHFL.DOWN PT, R8, R9, 0x8, 0x1f ;  /* 0x09001f0009087f89 */ /* 0x000e2400000e0000 */
[----:B0-----:R-:W-:-:S05]  /*17c0*/  IMAD.IADD R8, R9, 0x1, R8 ;  /* 0x0000000109087824 */ /* 0x001fca00078e0208 */
[----:B------:R-:W0:Y:S02]  /*17d0*/  SHFL.DOWN PT, R11, R8, 0x4, 0x1f ;  /* 0x08801f00080b7f89 */ /* 0x000e2400000e0000 */
[----:B0-----:R-:W-:-:S05]  /*17e0*/  IMAD.IADD R11, R8, 0x1, R11 ;  /* 0x00000001080b7824 */ /* 0x001fca00078e020b */
[----:B------:R-:W0:Y:S02]  /*17f0*/  SHFL.DOWN PT, R10, R11, 0x2, 0x1f ;  /* 0x08401f000b0a7f89 */ /* 0x000e2400000e0000 */
[----:B0-----:R-:W-:-:S05]  /*1800*/  IMAD.IADD R10, R11, 0x1, R10 ;  /* 0x000000010b0a7824 */ /* 0x001fca00078e020a */
[----:B------:R-:W0:Y:S02]  /*1810*/  SHFL.DOWN PT, R13, R10, 0x1, 0x1f ;  /* 0x08201f000a0d7f89 */ /* 0x000e2400000e0000 */
        /* <DEDUP_REMOVED lines=9> */
.L_x_42:
[----:B------:R-:W-:Y:S05]  /*18b0*/  BSYNC.RECONVERGENT B0 ;  /* 0x0000000000007941 */ /* 0x000fea0003800200 */
.L_x_41:
[----:B0-----:R-:W0:Y:S01]  /*18c0*/  SHFL.DOWN PT, R9, R14, 0x10, 0x1f ;  /* 0x0a001f000e097f89 */ /* 0x001e2200000e0000 */
[----:B------:R-:W-:Y:S03]  /*18d0*/  BSSY.RECONVERGENT B0, `(.L_x_43) ;  /* 0x0000013000007945 */ /* 0x000fe60003800200 */
[----:B------:R-:W-:Y:S01]  /*18e0*/  LDS R12, [R7+0x80] ;  /* 0x00008000070c7984 */ /* 0x000fe20000000800 */
[----:B0-----:R-:W-:-:S05]  /*18f0*/  IMAD.IADD R9, R14, 0x1, R9 ;  /* 0x000000010e097824 */ /* 0x001fca00078e0209 */
[----:B------:R-:W0:Y:S02]  /*1900*/  SHFL.DOWN PT, R8, R9, 0x8, 0x1f ;  /* 0x09001f0009087f89 */ /* 0x000e2400000e0000 */
[----:B0-----:R-:W-:-:S05]  /*1910*/  IMAD.IADD R8, R9, 0x1, R8 ;  /* 0x0000000109087824 */ /* 0x001fca00078e0208 */
[----:B------:R-:W0:Y:S02]  /*1920*/  SHFL.DOWN PT, R11, R8, 0x4, 0x1f ;  /* 0x08801f00080b7f89 */ /* 0x000e2400000e0000 */
[----:B0-----:R-:W-:-:S05]  /*1930*/  IMAD.IADD R11, R8, 0x1, R11 ;  /* 0x00000001080b7824 */ /* 0x001fca00078e020b */
[----:B------:R-:W0:Y:S02]  /*1940*/  SHFL.DOWN PT, R10, R11, 0x2, 0x1f ;  /* 0x08401f000b0a7f89 */ /* 0x000e2400000e0000 */
[----:B0-----:R-:W-:-:S05]  /*1950*/  IADD3 R10, PT, PT, R11, R10, RZ ;  /* 0x0000000a0b0a7210 */ /* 0x001fca0007ffe0ff */
        /* <DEDUP_REMOVED lines=10> */
.L_x_44:
[----:B------:R-:W-:Y:S05]  /*1a00*/  BSYNC.RECONVERGENT B0 ;  /* 0x0000000000007941 */ /* 0x000fea0003800200 */
.L_x_43:
[----:B0-----:R-:W0:Y:S01]  /*1a10*/  SHFL.DOWN PT, R9, R12, 0x10, 0x1f ;  /* 0x0a001f000c097f89 */ /* 0x001e2200000e0000 */
[----:B------:R-:W-:Y:S01]  /*1a20*/  VIADD R6, R6, 0x4 ;  /* 0x0000000406067836 */ /* 0x000fe20000000000 */
[----:B------:R-:W-:Y:S04]  /*1a30*/  BSSY.RECONVERGENT B0, `(.L_x_45) ;  /* 0x0000013000007945 */ /* 0x000fe80003800200 */
[----:B------:R-:W-:Y:S01]  /*1a40*/  ISETP.NE.AND P1, PT, R6, RZ, PT ;  /* 0x000000ff0600720c */ /* 0x000fe20003f25270 */
        /* <DEDUP_REMOVED lines=17> */
.L_x_46:
[----:B------:R-:W-:Y:S05]  /*1b60*/  BSYNC.RECONVERGENT B0 ;  /* 0x0000000000007941 */ /* 0x000fea0003800200 */
.L_x_45:
[----:B------:R-:W-:Y:S01]  /*1b70*/  IADD3 R13, P2, PT, R4, 0x10, RZ ;  /* 0x00000010040d7810 */ /* 0x000fe20007f5e0ff */
[----:B------:R-:W-:-:S04]  /*1b80*/  VIADD R7, R7, 0x200 ;  /* 0x0000020007077836 */ /* 0x000fc80000000000 */
[----:B------:R-:W-:Y:S01]  /*1b90*/  IMAD.X R14, RZ, RZ, R5, P2 ;  /* 0x000000ffff0e7224 */ /* 0x000fe200010e0605 */
[----:B------:R-:W-:Y:S07]  /*1ba0*/  @P1 BRA `(.L_x_47) ;  /* 0xfffffff8008c1947 */ /* 0x000fee000383ffff */
.L_x_38:
[----:B------:R-:W-:-:S13]  /*1bb0*/  ISETP.NE.AND P0, PT, R2, RZ, PT ;  /* 0x000000ff0200720c */ /* 0x000fda0003f05270 */
[----:B------:R-:W-:Y:S05]  /*1bc0*/  @!P0 EXIT ;  /* 0x000000000000894d */ /* 0x000fea0003800000 */
[----:B------:R-:W2:Y:S01]  /*1bd0*/  S2UR UR5, SR_CgaCtaId ;  /* 0x00000000000579c3 */ /* 0x000ea20000008800 */
[----:B------:R-:W-:Y:S01]  /*1be0*/  UMOV UR4, 0x400 ;  /* 0x0000040000047882 */ /* 0x000fe20000000000 */
[----:B------:R-:W-:Y:S01]  /*1bf0*/  ISETP.NE.AND P0, PT, R0, RZ, PT ;  /* 0x000000ff0000720c */ /* 0x000fe20003f05270 */
[----:B------:R-:W-:-:S05]  /*1c00*/  IMAD R0, R3, 0x20, R0 ;  /* 0x0000002003007824 */ /* 0x000fca00078e0200 */
[----:B0-----:R-:W0:Y:S01]  /*1c10*/  LDC.64 R4, c[0x0][0x388] ;  /* 0x0000e200ff047b82 */ /* 0x001e220000000a00 */
[----:B--2---:R-:W-:-:S06]  /*1c20*/  ULEA UR4, UR5, UR4, 0x18 ;  /* 0x0000000405047291 */ /* 0x004fcc000f8ec0ff */
[----:B------:R-:W-:Y:S01]  /*1c30*/  LEA R0, R0, UR4, 0x2 ;  /* 0x0000000400007c11 */ /* 0x000fe2000f8e10ff */
[----:B0-----:R-:W-:-:S04]  /*1c40*/  IMAD.WIDE.U32 R4, R3, 0x4, R4 ;  /* 0x0000000403047825 */ /* 0x001fc800078e0004 */
[----:B------:R-:W-:Y:S01]  /*1c50*/  IMAD.MOV.U32 R9, RZ, RZ, R4 ;  /* 0x000000ffff097224 */ /* 0x000fe200078e0004 */
[----:B------:R-:W-:Y:S01]  /*1c60*/  MOV R10, R5 ;  /* 0x00000005000a7202 */ /* 0x000fe20000000f00 */
[----:B------:R-:W-:-:S07]  /*1c70*/  IMAD.MOV R4, RZ, RZ, -R2 ;  /* 0x000000ffff047224 */ /* 0x000fce00078e0a02 */
.L_x_50:
[----:B0-----:R-:W0:Y:S01]  /*1c80*/  LDS R2, [R0] ;  /* 0x0000000000027984 */ /* 0x001e220000000800 */
[----:B------:R-:W-:Y:S01]  /*1c90*/  VIADD R4, R4, 0x1 ;  /* 0x0000000104047836 */ /* 0x000fe20000000000 */
[----:B------:R-:W-:Y:S04]  /*1ca0*/  BSSY.RECONVERGENT B0, `(.L_x_48) ;  /* 0x0000016000007945 */ /* 0x000fe80003800200 */
[----:B------:R-:W-:Y:S01]  /*1cb0*/  ISETP.NE.AND P1, PT, R4, RZ, PT ;  /* 0x000000ff0400720c */ /* 0x000fe20003f25270 */
[----:B0-----:R-:W0:Y:S02]  /*1cc0*/  SHFL.DOWN PT, R3, R2, 0x10, 0x1f ;  /* 0x0a001f0002037f89 */ /* 0x001e2400000e0000 */
        /* <DEDUP_REMOVED lines=11> */
[----:B------:R-:W2:Y:S01]  /*1d80*/  REDUX.SUM UR5, R7 ;  /* 0x00000000070573c4 */ /* 0x000ea2000000c000 */
[----:B------:R-:W-:Y:S01]  /*1d90*/  VOTEU.ANY UR4, UPT, PT ;  /* 0x0000000000047886 */ /* 0x000fe200038e0100 */
[----:B------:R-:W-:Y:S01]  /*1da0*/  IMAD.MOV.U32 R3, RZ, RZ, R10 ;  /* 0x000000ffff037224 */ /* 0x000fe200078e000a */
[----:B------:R-:W-:Y:S01]  /*1db0*/  UFLO.U32 UR4, UR4 ;  /* 0x00000004000472bd */ /* 0x000fe200080e0000 */
[----:B--2---:R-:W-:-:S05]  /*1dc0*/  IMAD.U32 R5, RZ, RZ, UR5 ;  /* 0x00000005ff057e24 */ /* 0x004fca000f8e00ff */
[----:B0-----:R-:W-:Y:S01]  /*1dd0*/  ISETP.EQ.U32.AND P2, PT, R2, UR4, PT ;  /* 0x0000000402007c0c */ /* 0x001fe2000bf42070 */
[----:B------:R-:W-:-:S12]  /*1de0*/  IMAD.MOV.U32 R2, RZ, RZ, R9 ;  /* 0x000000ffff027224 */ /* 0x000fd800078e0009 */
[----:B------:R0:W-:Y:S02]  /*1df0*/  @P2 REDG.E.ADD.STRONG.GPU desc[UR6][R2.64], R5 ;  /* 0x000000050200298e */ /* 0x0001e4000c12e106 */
.L_x_49:
[----:B------:R-:W-:Y:S05]  /*1e00*/  BSYNC.RECONVERGENT B0 ;  /* 0x0000000000007941 */ /* 0x000fea0003800200 */
.L_x_48:
[----:B------:R-:W-:Y:S01]  /*1e10*/  IADD3 R9, P2, PT, R9, 0x4, RZ ;  /* 0x0000000409097810 */ /* 0x000fe20007f5e0ff */
[----:B------:R-:W-:-:S04]  /*1e20*/  VIADD R0, R0, 0x80 ;  /* 0x0000008000007836 */ /* 0x000fc80000000000 */
[----:B------:R-:W-:Y:S01]  /*1e30*/  IMAD.X R10, RZ, RZ, R10, P2 ;  /* 0x000000ffff0a7224 */ /* 0x000fe200010e060a */
[----:B------:R-:W-:Y:S07]  /*1e40*/  @P1 BRA `(.L_x_50) ;  /* 0xfffffffc008c1947 */ /* 0x000fee000383ffff */
[----:B------:R-:W-:Y:S05]  /*1e50*/  EXIT ;  /* 0x000000000000794d */ /* 0x000fea0003800000 */
.L_x_51:
[----:B------:R-:W-:-:S00]  /*1e60*/  BRA `(.L_x_51) ;  /* 0xfffffffc00fc7947 */ /* 0x000fc0000383ffff */
[----:B------:R-:W-:-:S00]  /*1e70*/  NOP ;  /* 0x0000000000007918 */ /* 0x000fc00000000000 */
        /* <DEDUP_REMOVED lines=8> */
.L_x_52:


//--------------------- .nv.shared._Z22histogram_range_kernelPKhPjjii --------------------------
	.section	.nv.shared._Z22histogram_range_kernelPKhPjjii,"aw",@nobits
	.sectionflags	@""
	.align	16
	.zero		1024


//--------------------- .nv.shared.reserved.0     --------------------------
	.section	.nv.shared.reserved.0,"aw",@nobits
	.weak		__nv_reservedSMEM_offset_0_alias
	.size		__nv_reservedSMEM_offset_0_alias, 0, 64
	.other		__nv_reservedSMEM_offset_0_alias,@"STO_CUDA_RESERVED_SHARED STV_DEFAULT"
__nv_reservedSMEM_offset_0_alias:
	.zero		0
	.zero		64


//--------------------- .nv.constant0._Z22histogram_range_kernelPKhPjjii --------------------------
	.section	.nv.constant0._Z22histogram_range_kernelPKhPjjii,"a",@progbits
	.sectionflags	@""
	.align	4
.nv.constant0._Z22histogram_range_kernelPKhPjjii:
	.zero		924


//--------------------- SYMBOLS --------------------------

	.type		.nv.reservedSmem.offset0,@object
	.size		.nv.reservedSmem.offset0,0x4
	.type		.nv.reservedSmem.cap,@object
	.size		.nv.reservedSmem.cap,0x4
